//
// Generated by NVIDIA NVVM Compiler
//
// Compiler Build ID: CL-36424714
// Cuda compilation tools, release 13.0, V13.0.88
// Based on NVVM 20.0.0
//

.version 9.0
.target sm_100
.address_size 64

	// .globl	scalarProdGPU

.visible .entry scalarProdGPU(
	.param .u64 .ptr .align 1 scalarProdGPU_param_0,
	.param .u64 .ptr .align 1 scalarProdGPU_param_1,
	.param .u64 .ptr .align 1 scalarProdGPU_param_2,
	.param .u64 .ptr .align 1 scalarProdGPU_param_3,
	.param .u32 scalarProdGPU_param_4,
	.param .u32 scalarProdGPU_param_5
)
{
	.reg .pred 	%p<17>;
	.reg .b32 	%r<40>;
	.reg .b64 	%rd<27>;
	.reg .b64 	%fd<20>;

	ld.param.u64 	%rd9, [scalarProdGPU_param_1];
	ld.param.u64 	%rd7, [scalarProdGPU_param_2];
	ld.param.u64 	%rd8, [scalarProdGPU_param_3];
	ld.param.u32 	%r22, [scalarProdGPU_param_4];
	ld.param.u32 	%r23, [scalarProdGPU_param_5];
	cvta.to.global.u64 	%rd1, %rd9;
	mov.u32 	%r34, %ctaid.x;
	setp.ge.s32 	%p1, %r34, %r22;
	@%p1 bra 	$L__BB0_18;
	shl.b32 	%r24, %r23, 8;
	shr.s32 	%r2, %r24, 8;
	mov.u32 	%r3, %tid.x;
	mov.u32 	%r4, %ntid.x;
	mul.lo.s32 	%r25, %r4, %r34;
	add.s32 	%r5, %r25, %r3;
	add.s32 	%r6, %r25, -1;
	add.s32 	%r26, %r6, %r4;
	mul.wide.u32 	%rd10, %r26, 8;
	add.s64 	%rd2, %rd1, %rd10;
	mul.wide.u32 	%rd11, %r25, 8;
	add.s64 	%rd3, %rd1, %rd11;
	cvta.to.global.u64 	%rd4, %rd7;
	cvta.to.global.u64 	%rd5, %rd8;
	mul.wide.u32 	%rd15, %r5, 8;
	add.s64 	%rd16, %rd1, %rd15;
$L__BB0_2:
	shl.b32 	%r27, %r34, 8;
	shr.s32 	%r28, %r27, 8;
	mul.lo.s32 	%r29, %r28, %r2;
	add.s32 	%r8, %r29, %r23;
	add.s32 	%r35, %r29, %r3;
	setp.ge.s32 	%p2, %r35, %r8;
	mov.f64 	%fd19, 0d0000000000000000;
	@%p2 bra 	$L__BB0_5;
	mov.f64 	%fd19, 0d0000000000000000;
$L__BB0_4:
	mul.wide.s32 	%rd12, %r35, 8;
	add.s64 	%rd13, %rd4, %rd12;
	ld.global.f64 	%fd6, [%rd13];
	add.s64 	%rd14, %rd5, %rd12;
	ld.global.f64 	%fd7, [%rd14];
	fma.rn.f64 	%fd19, %fd6, %fd7, %fd19;
	add.s32 	%r35, %r35, %r4;
	setp.lt.s32 	%p3, %r35, %r8;
	@%p3 bra 	$L__BB0_4;
$L__BB0_5:
	and.b32  	%r30, %r4, 1;
	setp.eq.b32 	%p4, %r30, 1;
	not.pred 	%p5, %p4;
	st.global.f64 	[%rd16], %fd19;
	@%p5 bra 	$L__BB0_7;
	ld.global.f64 	%fd8, [%rd2];
	ld.global.f64 	%fd9, [%rd3];
	add.f64 	%fd10, %fd8, %fd9;
	st.global.f64 	[%rd3], %fd10;
$L__BB0_7:
	setp.lt.u32 	%p6, %r4, 2;
	@%p6 bra 	$L__BB0_15;
	mov.u32 	%r36, %r4;
$L__BB0_9:
	shr.u32 	%r13, %r36, 1;
	bar.sync 	0;
	setp.ge.u32 	%p7, %r3, %r13;
	@%p7 bra 	$L__BB0_12;
	add.s32 	%r37, %r5, %r13;
	mov.u32 	%r38, %r5;
	mov.u32 	%r39, %r3;
$L__BB0_11:
	mul.wide.u32 	%rd17, %r37, 8;
	add.s64 	%rd18, %rd1, %rd17;
	ld.global.f64 	%fd11, [%rd18];
	mul.wide.u32 	%rd19, %r38, 8;
	add.s64 	%rd20, %rd1, %rd19;
	ld.global.f64 	%fd12, [%rd20];
	add.f64 	%fd13, %fd11, %fd12;
	st.global.f64 	[%rd20], %fd13;
	add.s32 	%r39, %r39, %r4;
	add.s32 	%r38, %r38, %r4;
	add.s32 	%r37, %r37, %r4;
	setp.lt.u32 	%p8, %r39, %r13;
	@%p8 bra 	$L__BB0_11;
$L__BB0_12:
	setp.ne.s32 	%p9, %r3, 0;
	and.b32  	%r31, %r36, 2;
	setp.eq.s32 	%p10, %r31, 0;
	setp.eq.s32 	%p11, %r13, 1;
	or.pred  	%p12, %p10, %p11;
	or.pred  	%p13, %p12, %p9;
	@%p13 bra 	$L__BB0_14;
	add.s32 	%r32, %r6, %r13;
	mul.wide.u32 	%rd21, %r32, 8;
	add.s64 	%rd22, %rd1, %rd21;
	ld.global.f64 	%fd14, [%rd22];
	ld.global.f64 	%fd15, [%rd3];
	add.f64 	%fd16, %fd14, %fd15;
	st.global.f64 	[%rd3], %fd16;
$L__BB0_14:
	setp.gt.u32 	%p14, %r36, 3;
	mov.u32 	%r36, %r13;
	@%p14 bra 	$L__BB0_9;
$L__BB0_15:
	setp.ne.s32 	%p15, %r3, 0;
	@%p15 bra 	$L__BB0_17;
	ld.param.u64 	%rd26, [scalarProdGPU_param_0];
	ld.global.f64 	%fd17, [%rd3];
	cvta.to.global.u64 	%rd23, %rd26;
	mul.wide.s32 	%rd24, %r34, 8;
	add.s64 	%rd25, %rd23, %rd24;
	st.global.f64 	[%rd25], %fd17;
$L__BB0_17:
	mov.u32 	%r33, %nctaid.x;
	add.s32 	%r34, %r34, %r33;
	setp.lt.s32 	%p16, %r34, %r22;
	@%p16 bra 	$L__BB0_2;
$L__BB0_18:
	ret;

}


// ===== COMPILED SASS (sm_100) =====

	.target	sm_100

	.elftype	@"ET_EXEC"


//--------------------- .note.nv.tkinfo           --------------------------
	.section	.note.nv.tkinfo,"",@"SHT_NOTE"
	.sectionflags	@"SHF_NOTE_NV_TKINFO"
	.tkinfo
        /*0018*/ 	.word	0x00000002
        /*0030*/ 	.string	""
        /*0030*/ 	.string	"ptxas"
        /*0030*/ 	.string	"Cuda compilation tools, release 13.0, V13.0.88"
        /*0030*/ 	.string	"Build cuda_13.0.r13.0/compiler.36424714_0"
        /*0030*/ 	.string	"-arch sm_100 -m 64 "



//--------------------- .note.nv.cuinfo           --------------------------
	.section	.note.nv.cuinfo,"",@"SHT_NOTE"
	.sectionflags	@"SHF_NOTE_NV_CUINFO"
        /*0018*/ 	.short	0x0002
        /*001a*/ 	.short	0x0064
        /*001c*/ 	.short	0x0082
	.zero		2


//--------------------- .nv.info                  --------------------------
	.section	.nv.info,"",@"SHT_CUDA_INFO"
	.align	4


	//----- nvinfo : EIATTR_REGCOUNT
	.align		4
        /*0000*/ 	.byte	0x04, 0x2f
        /*0002*/ 	.short	(.L_1 - .L_0)
	.align		4
.L_0:
        /*0004*/ 	.word	index@(scalarProdGPU)
        /*0008*/ 	.word	0x0000001c


	//----- nvinfo : EIATTR_FRAME_SIZE
	.align		4
.L_1:
        /*000c*/ 	.byte	0x04, 0x11
        /*000e*/ 	.short	(.L_3 - .L_2)
	.align		4
.L_2:
        /*0010*/ 	.word	index@(scalarProdGPU)
        /*0014*/ 	.word	0x00000000


	//----- nvinfo : EIATTR_MIN_STACK_SIZE
	.align		4
.L_3:
        /*0018*/ 	.byte	0x04, 0x12
        /*001a*/ 	.short	(.L_5 - .L_4)
	.align		4
.L_4:
        /*001c*/ 	.word	index@(scalarProdGPU)
        /*0020*/ 	.word	0x00000000
.L_5:


//--------------------- .nv.compat                --------------------------
	.section	.nv.compat,"",@"SHT_CUDA_COMPAT_INFO"
	.align	4
        /*0000*/ 	.byte	0x02, 0x09, 0x00, 0x00, 0x02, 0x02, 0x01, 0x00, 0x02, 0x05, 0x05, 0x00, 0x03, 0x07, 0x01, 0x01
        /*0010*/ 	.byte	0x02, 0x03, 0x00, 0x00, 0x02, 0x06, 0x01, 0x00, 0x04, 0x0b, 0x08, 0x00, 0x01, 0x00, 0x00, 0x00
        /*0020*/ 	.byte	0x00, 0x00, 0x00, 0x00


//--------------------- .nv.info.scalarProdGPU    --------------------------
	.section	.nv.info.scalarProdGPU,"",@"SHT_CUDA_INFO"
	.sectionflags	@""
	.align	4


	//----- nvinfo : EIATTR_CUDA_API_VERSION
	.align		4
        /*0000*/ 	.byte	0x04, 0x37
        /*0002*/ 	.short	(.L_7 - .L_6)
.L_6:
        /*0004*/ 	.word	0x00000082


	//----- nvinfo : EIATTR_KPARAM_INFO
	.align		4
.L_7:
        /*0008*/ 	.byte	0x04, 0x17
        /*000a*/ 	.short	(.L_9 - .L_8)
.L_8:
        /*000c*/ 	.word	0x00000000
        /*0010*/ 	.short	0x0005
        /*0012*/ 	.short	0x0024
        /*0014*/ 	.byte	0x00, 0xf0, 0x11, 0x00


	//----- nvinfo : EIATTR_KPARAM_INFO
	.align		4
.L_9:
        /*0018*/ 	.byte	0x04, 0x17
        /*001a*/ 	.short	(.L_11 - .L_10)
.L_10:
        /*001c*/ 	.word	0x00000000
        /*0020*/ 	.short	0x0004
        /*0022*/ 	.short	0x0020
        /*0024*/ 	.byte	0x00, 0xf0, 0x11, 0x00


	//----- nvinfo : EIATTR_KPARAM_INFO
	.align		4
.L_11:
        /*0028*/ 	.byte	0x04, 0x17
        /*002a*/ 	.short	(.L_13 - .L_12)
.L_12:
        /*002c*/ 	.word	0x00000000
        /*0030*/ 	.short	0x0003
        /*0032*/ 	.short	0x0018
        /*0034*/ 	.byte	0x00, 0xf5, 0x21, 0x00


	//----- nvinfo : EIATTR_KPARAM_INFO
	.align		4
.L_13:
        /*0038*/ 	.byte	0x04, 0x17
        /*003a*/ 	.short	(.L_15 - .L_14)
.L_14:
        /*003c*/ 	.word	0x00000000
        /*0040*/ 	.short	0x0002
        /*0042*/ 	.short	0x0010
        /*0044*/ 	.byte	0x00, 0xf5, 0x21, 0x00


	//----- nvinfo : EIATTR_KPARAM_INFO
	.align		4
.L_15:
        /*0048*/ 	.byte	0x04, 0x17
        /*004a*/ 	.short	(.L_17 - .L_16)
.L_16:
        /*004c*/ 	.word	0x00000000
        /*0050*/ 	.short	0x0001
        /*0052*/ 	.short	0x0008
        /*0054*/ 	.byte	0x00, 0xf5, 0x21, 0x00


	//----- nvinfo : EIATTR_KPARAM_INFO
	.align		4
.L_17:
        /*0058*/ 	.byte	0x04, 0x17
        /*005a*/ 	.short	(.L_19 - .L_18)
.L_18:
        /*005c*/ 	.word	0x00000000
        /*0060*/ 	.short	0x0000
        /*0062*/ 	.short	0x0000
        /*0064*/ 	.byte	0x00, 0xf5, 0x21, 0x00


	//----- nvinfo : EIATTR_SPARSE_MMA_MASK
	.align		4
.L_19:
        /*0068*/ 	.byte	0x03, 0x50
        /*006a*/ 	.short	0x0000


	//----- nvinfo : EIATTR_MAXREG_COUNT
	.align		4
        /*006c*/ 	.byte	0x03, 0x1b
        /*006e*/ 	.short	0x00ff


	//----- nvinfo : EIATTR_NUM_BARRIERS
	.align		4
        /*0070*/ 	.byte	0x02, 0x4c
        /*0072*/ 	.byte	0x01
	.zero		1


	//----- nvinfo : EIATTR_MERCURY_ISA_VERSION
	.align		4
        /*0074*/ 	.byte	0x03, 0x5f
        /*0076*/ 	.short	0x0101


	//----- nvinfo : EIATTR_VRC_CTA_INIT_COUNT
	.align		4
        /*0078*/ 	.byte	0x02, 0x4a
	.zero		1
	.zero		1


	//----- nvinfo : EIATTR_EXIT_INSTR_OFFSETS
	.align		4
        /*007c*/ 	.byte	0x04, 0x1c
        /*007e*/ 	.short	(.L_21 - .L_20)


	//   ....[0]....
.L_20:
        /*0080*/ 	.word	0x00000040


	//   ....[1]....
        /*0084*/ 	.word	0x00000630


	//----- nvinfo : EIATTR_CRS_STACK_SIZE
	.align		4
.L_21:
        /*0088*/ 	.byte	0x04, 0x1e
        /*008a*/ 	.short	(.L_23 - .L_22)
.L_22:
        /*008c*/ 	.word	0x00000000


	//----- nvinfo : EIATTR_CBANK_PARAM_SIZE
	.align		4
.L_23:
        /*0090*/ 	.byte	0x03, 0x19
        /*0092*/ 	.short	0x0028


	//----- nvinfo : EIATTR_PARAM_CBANK
	.align		4
        /*0094*/ 	.byte	0x04, 0x0a
        /*0096*/ 	.short	(.L_25 - .L_24)
	.align		4
.L_24:
        /*0098*/ 	.word	index@(.nv.constant0.scalarProdGPU)
        /*009c*/ 	.short	0x0380
        /*009e*/ 	.short	0x0028


	//----- nvinfo : EIATTR_SW_WAR
	.align		4
.L_25:
        /*00a0*/ 	.byte	0x04, 0x36
        /*00a2*/ 	.short	(.L_27 - .L_26)
.L_26:
        /*00a4*/ 	.word	0x00000008
.L_27:


//--------------------- .nv.callgraph             --------------------------
	.section	.nv.callgraph,"",@"SHT_CUDA_CALLGRAPH"
	.align	4
	.sectionentsize	8
	.align		4
        /*0000*/ 	.word	0x00000000
	.align		4
        /*0004*/ 	.word	0xffffffff
	.align		4
        /*0008*/ 	.word	0x00000000
	.align		4
        /*000c*/ 	.word	0xfffffffe
	.align		4
        /*0010*/ 	.word	0x00000000
	.align		4
        /*0014*/ 	.word	0xfffffffd
	.align		4
        /*0018*/ 	.word	0x00000000
	.align		4
        /*001c*/ 	.word	0xfffffffc


//--------------------- .text.scalarProdGPU       --------------------------
	.section	.text.scalarProdGPU,"ax",@progbits
	.align	128
        .global         scalarProdGPU
        .type           scalarProdGPU,@function
        .size           scalarProdGPU,(.L_x_13 - scalarProdGPU)
        .other          scalarProdGPU,@"STO_CUDA_ENTRY STV_DEFAULT"
scalarProdGPU:
.text.scalarProdGPU:
[----:B------:R-:W-:Y:S08]  /*0000*/  LDC R1, c[0x0][0x37c] ;  /* 0x0000df00ff017b82 */ /* 0x000ff00000000800 */
[----:B------:R-:W0:Y:S08]  /*0010*/  S2UR UR5, SR_CTAID.X ;  /* 0x00000000000579c3 */ /* 0x000e300000002500 */
[----:B------:R-:W0:Y:S02]  /*0020*/  LDC R0, c[0x0][0x3a0] ;  /* 0x0000e800ff007b82 */ /* 0x000e240000000800 */
[----:B0-----:R-:W-:-:S13]  /*0030*/  ISETP.LE.AND P0, PT, R0, UR5, PT ;  /* 0x0000000500007c0c */ /* 0x001fda000bf03270 */
[----:B------:R-:W-:Y:S05]  /*0040*/  @P0 EXIT ;  /* 0x000000000000094d */ /* 0x000fea0003800000 */
[----:B------:R-:W0:Y:S01]  /*0050*/  S2R R0, SR_TID.X ;  /* 0x0000000000007919 */ /* 0x000e220000002100 */
[----:B------:R-:W1:Y:S01]  /*0060*/  LDCU UR6, c[0x0][0x360] ;  /* 0x00006c00ff0677ac */ /* 0x000e620008000800 */
[----:B------:R-:W2:Y:S01]  /*0070*/  LDC.64 R6, c[0x0][0x388] ;  /* 0x0000e200ff067b82 */ /* 0x000ea20000000a00 */
[----:B------:R-:W-:Y:S01]  /*0080*/  IMAD.U32 R8, RZ, RZ, UR5 ;  /* 0x00000005ff087e24 */ /* 0x000fe2000f8e00ff */
[----:B------:R-:W3:Y:S01]  /*0090*/  LDCU UR4, c[0x0][0x3a4] ;  /* 0x00007480ff0477ac */ /* 0x000ee20008000800 */
[----:B------:R-:W4:Y:S02]  /*00a0*/  LDCU.64 UR8, c[0x0][0x358] ;  /* 0x00006b00ff0877ac */ /* 0x000f240008000a00 */
[----:B-1----:R-:W-:-:S04]  /*00b0*/  IMAD R3, R8, UR6, RZ ;  /* 0x0000000608037c24 */ /* 0x002fc8000f8e02ff */
[----:B------:R-:W-:Y:S01]  /*00c0*/  VIADD R9, R3, 0xffffffff ;  /* 0xffffffff03097836 */ /* 0x000fe20000000000 */
[----:B---3--:R-:W-:-:S04]  /*00d0*/  USHF.L.U32 UR4, UR4, 0x8, URZ ;  /* 0x0000000804047899 */ /* 0x008fc800080006ff */
[----:B------:R-:W-:Y:S01]  /*00e0*/  IADD3 R5, PT, PT, R9, UR6, RZ ;  /* 0x0000000609057c10 */ /* 0x000fe2000fffe0ff */
[----:B------:R-:W-:Y:S01]  /*00f0*/  USHF.R.S32.HI UR4, URZ, 0x8, UR4 ;  /* 0x00000008ff047899 */ /* 0x000fe20008011404 */
[C---:B0-----:R-:W-:Y:S02]  /*0100*/  IMAD.IADD R10, R3.reuse, 0x1, R0 ;  /* 0x00000001030a7824 */ /* 0x041fe400078e0200 */
[----:B--2---:R-:W-:-:S04]  /*0110*/  IMAD.WIDE.U32 R2, R3, 0x8, R6 ;  /* 0x0000000803027825 */ /* 0x004fc800078e0006 */
[----:B------:R-:W-:-:S04]  /*0120*/  IMAD.WIDE.U32 R4, R5, 0x8, R6 ;  /* 0x0000000805047825 */ /* 0x000fc800078e0006 */
[----:B----4-:R-:W-:-:S07]  /*0130*/  IMAD.WIDE.U32 R6, R10, 0x8, R6 ;  /* 0x000000080a067825 */ /* 0x010fce00078e0006 */
.L_x_11:
[----:B------:R-:W0:Y:S01]  /*0140*/  LDC R22, c[0x0][0x3a4] ;  /* 0x0000e900ff167b82 */ /* 0x000e220000000800 */
[----:B------:R-:W-:Y:S01]  /*0150*/  SHF.L.U32 R11, R8, 0x8, RZ ;  /* 0x00000008080b7819 */ /* 0x000fe200000006ff */
[----:B------:R-:W-:Y:S01]  /*0160*/  BSSY.RECONVERGENT B0, `(.L_x_0) ;  /* 0x0000012000007945 */ /* 0x000fe20003800200 */
[----:B------:R-:W-:Y:S02]  /*0170*/  CS2R R12, SRZ ;  /* 0x00000000000c7805 */ /* 0x000fe4000001ff00 */
[----:B------:R-:W-:-:S05]  /*0180*/  SHF.R.S32.HI R11, RZ, 0x8, R11 ;  /* 0x00000008ff0b7819 */ /* 0x000fca000001140b */
[C---:B0-----:R-:W-:Y:S02]  /*0190*/  IMAD R22, R11.reuse, UR4, R22 ;  /* 0x000000040b167c24 */ /* 0x041fe4000f8e0216 */
[----:B------:R-:W-:-:S05]  /*01a0*/  IMAD R11, R11, UR4, R0 ;  /* 0x000000040b0b7c24 */ /* 0x000fca000f8e0200 */
[----:B------:R-:W-:-:S13]  /*01b0*/  ISETP.GE.AND P0, PT, R11, R22, PT ;  /* 0x000000160b00720c */ /* 0x000fda0003f06270 */
[----:B------:R-:W-:Y:S05]  /*01c0*/  @P0 BRA `(.L_x_1) ;  /* 0x00000000002c0947 */ /* 0x000fea0003800000 */
[----:B------:R-:W0:Y:S01]  /*01d0*/  LDC.64 R14, c[0x0][0x390] ;  /* 0x0000e400ff0e7b82 */ /* 0x000e220000000a00 */
[----:B------:R-:W-:-:S07]  /*01e0*/  CS2R R12, SRZ ;  /* 0x00000000000c7805 */ /* 0x000fce000001ff00 */
[----:B------:R-:W1:Y:S02]  /*01f0*/  LDC.64 R16, c[0x0][0x398] ;  /* 0x0000e600ff107b82 */ /* 0x000e640000000a00 */
.L_x_2:
[----:B0-----:R-:W-:-:S04]  /*0200*/  IMAD.WIDE R20, R11, 0x8, R14 ;  /* 0x000000080b147825 */ /* 0x001fc800078e020e */
[C---:B-1----:R-:W-:Y:S02]  /*0210*/  IMAD.WIDE R18, R11.reuse, 0x8, R16 ;  /* 0x000000080b127825 */ /* 0x042fe400078e0210 */
[----:B------:R-:W2:Y:S04]  /*0220*/  LDG.E.64 R20, desc[UR8][R20.64] ;  /* 0x0000000814147981 */ /* 0x000ea8000c1e1b00 */
[----:B------:R-:W2:Y:S01]  /*0230*/  LDG.E.64 R18, desc[UR8][R18.64] ;  /* 0x0000000812127981 */ /* 0x000ea2000c1e1b00 */
[----:B------:R-:W-:-:S05]  /*0240*/  VIADD R11, R11, UR6 ;  /* 0x000000060b0b7c36 */ /* 0x000fca0008000000 */
[----:B------:R-:W-:Y:S01]  /*0250*/  ISETP.GE.AND P0, PT, R11, R22, PT ;  /* 0x000000160b00720c */ /* 0x000fe20003f06270 */
[----:B--2---:R-:W-:-:S12]  /*0260*/  DFMA R12, R20, R18, R12 ;  /* 0x00000012140c722b */ /* 0x004fd8000000000c */
[----:B------:R-:W-:Y:S05]  /*0270*/  @!P0 BRA `(.L_x_2) ;  /* 0xfffffffc00e08947 */ /* 0x000fea000383ffff */
.L_x_1:
[----:B------:R-:W-:Y:S05]  /*0280*/  BSYNC.RECONVERGENT B0 ;  /* 0x0000000000007941 */ /* 0x000fea0003800200 */
.L_x_0:
[----:B------:R0:W-:Y:S01]  /*0290*/  STG.E.64 desc[UR8][R6.64], R12 ;  /* 0x0000000c06007986 */ /* 0x0001e2000c101b08 */
[----:B------:R-:W-:-:S04]  /*02a0*/  ULOP3.LUT UR5, UR6, 0x1, URZ, 0xc0, !UPT ;  /* 0x0000000106057892 */ /* 0x000fc8000f8ec0ff */
[----:B------:R-:W-:-:S09]  /*02b0*/  UISETP.NE.U32.AND UP0, UPT, UR5, 0x1, UPT ;  /* 0x000000010500788c */ /* 0x000fd2000bf05070 */
[----:B0-----:R-:W-:Y:S05]  /*02c0*/  BRA.U UP0, `(.L_x_3) ;  /* 0x0000000100107547 */ /* 0x001fea000b800000 */
[----:B------:R-:W2:Y:S04]  /*02d0*/  LDG.E.64 R12, desc[UR8][R4.64] ;  /* 0x00000008040c7981 */ /* 0x000ea8000c1e1b00 */
[----:B------:R-:W2:Y:S02]  /*02e0*/  LDG.E.64 R14, desc[UR8][R2.64] ;  /* 0x00000008020e7981 */ /* 0x000ea4000c1e1b00 */
[----:B--2---:R-:W-:-:S07]  /*02f0*/  DADD R12, R12, R14 ;  /* 0x000000000c0c7229 */ /* 0x004fce000000000e */
[----:B------:R0:W-:Y:S04]  /*0300*/  STG.E.64 desc[UR8][R2.64], R12 ;  /* 0x0000000c02007986 */ /* 0x0001e8000c101b08 */
.L_x_3:
[----:B------:R-:W-:-:S09]  /*0310*/  UISETP.GE.U32.AND UP0, UPT, UR6, 0x2, UPT ;  /* 0x000000020600788c */ /* 0x000fd2000bf06070 */
[----:B------:R-:W-:Y:S05]  /*0320*/  BRA.U !UP0, `(.L_x_4) ;  /* 0x0000000108987547 */ /* 0x000fea000b800000 */
[----:B------:R-:W-:-:S07]  /*0330*/  MOV R11, UR6 ;  /* 0x00000006000b7c02 */ /* 0x000fce0008000f00 */
.L_x_10:
[----:B------:R-:W-:Y:S01]  /*0340*/  SHF.R.U32.HI R17, RZ, 0x1, R11 ;  /* 0x00000001ff117819 */ /* 0x000fe2000001160b */
[----:B------:R-:W-:Y:S01]  /*0350*/  BAR.SYNC.DEFER_BLOCKING 0x0 ;  /* 0x0000000000007b1d */ /* 0x000fe20000010000 */
[----:B------:R-:W-:Y:S02]  /*0360*/  LOP3.LUT P0, RZ, R11, 0x2, RZ, 0xc0, !PT ;  /* 0x000000020bff7812 */ /* 0x000fe4000780c0ff */
[C---:B------:R-:W-:Y:S02]  /*0370*/  ISETP.GE.U32.AND P1, PT, R0.reuse, R17, PT ;  /* 0x000000110000720c */ /* 0x040fe40003f26070 */
[----:B------:R-:W-:Y:S01]  /*0380*/  ISETP.EQ.OR P0, PT, R17, 0x1, !P0 ;  /* 0x000000011100780c */ /* 0x000fe20004702670 */
[----:B------:R-:W-:Y:S03]  /*0390*/  BSSY.RECONVERGENT B0, `(.L_x_5) ;  /* 0x0000012000007945 */ /* 0x000fe60003800200 */
[----:B------:R-:W-:-:S07]  /*03a0*/  ISETP.NE.OR P0, PT, R0, RZ, P0 ;  /* 0x000000ff0000720c */ /* 0x000fce0000705670 */
[----:B-12---:R-:W-:Y:S06]  /*03b0*/  @P1 BRA `(.L_x_6) ;  /* 0x00000000003c1947 */ /* 0x006fec0003800000 */
[----:B0-----:R-:W0:Y:S01]  /*03c0*/  LDC.64 R12, c[0x0][0x388] ;  /* 0x0000e200ff0c7b82 */ /* 0x001e220000000a00 */
[----:B------:R-:W-:Y:S01]  /*03d0*/  IMAD.IADD R23, R10, 0x1, R17 ;  /* 0x000000010a177824 */ /* 0x000fe200078e0211 */
[----:B------:R-:W-:Y:S01]  /*03e0*/  MOV R25, R10 ;  /* 0x0000000a00197202 */ /* 0x000fe20000000f00 */
[----:B------:R-:W-:-:S07]  /*03f0*/  IMAD.MOV.U32 R16, RZ, RZ, R0 ;  /* 0x000000ffff107224 */ /* 0x000fce00078e0000 */
.L_x_7:
[----:B0-----:R-:W-:-:S04]  /*0400*/  IMAD.WIDE.U32 R18, R23, 0x8, R12 ;  /* 0x0000000817127825 */ /* 0x001fc800078e000c */
[C---:B-1----:R-:W-:Y:S02]  /*0410*/  IMAD.WIDE.U32 R14, R25.reuse, 0x8, R12 ;  /* 0x00000008190e7825 */ /* 0x042fe400078e000c */
[----:B------:R-:W2:Y:S04]  /*0420*/  LDG.E.64 R18, desc[UR8][R18.64] ;  /* 0x0000000812127981 */ /* 0x000ea8000c1e1b00 */
[----:B------:R-:W2:Y:S01]  /*0430*/  LDG.E.64 R20, desc[UR8][R14.64] ;  /* 0x000000080e147981 */ /* 0x000ea2000c1e1b00 */
[----:B------:R-:W-:Y:S01]  /*0440*/  IADD3 R16, PT, PT, R16, UR6, RZ ;  /* 0x0000000610107c10 */ /* 0x000fe2000fffe0ff */
[----:B------:R-:W-:Y:S01]  /*0450*/  VIADD R25, R25, UR6 ;  /* 0x0000000619197c36 */ /* 0x000fe20008000000 */
[----:B------:R-:W-:Y:S02]  /*0460*/  IADD3 R23, PT, PT, R23, UR6, RZ ;  /* 0x0000000617177c10 */ /* 0x000fe4000fffe0ff */
[----:B------:R-:W-:Y:S01]  /*0470*/  ISETP.GE.U32.AND P1, PT, R16, R17, PT ;  /* 0x000000111000720c */ /* 0x000fe20003f26070 */
[----:B--2---:R-:W-:-:S07]  /*0480*/  DADD R20, R18, R20 ;  /* 0x0000000012147229 */ /* 0x004fce0000000014 */
[----:B------:R1:W-:Y:S05]  /*0490*/  STG.E.64 desc[UR8][R14.64], R20 ;  /* 0x000000140e007986 */ /* 0x0003ea000c101b08 */
[----:B------:R-:W-:Y:S05]  /*04a0*/  @!P1 BRA `(.L_x_7) ;  /* 0xfffffffc00d49947 */ /* 0x000fea000383ffff */
.L_x_6:
[----:B------:R-:W-:Y:S05]  /*04b0*/  BSYNC.RECONVERGENT B0 ;  /* 0x0000000000007941 */ /* 0x000fea0003800200 */
.L_x_5:
[----:B------:R-:W-:Y:S04]  /*04c0*/  BSSY.RECONVERGENT B0, `(.L_x_8) ;  /* 0x0000009000007945 */ /* 0x000fe80003800200 */
[----:B------:R-:W-:Y:S05]  /*04d0*/  @P0 BRA `(.L_x_9) ;  /* 0x00000000001c0947 */ /* 0x000fea0003800000 */
[----:B0-----:R-:W0:Y:S01]  /*04e0*/  LDC.64 R12, c[0x0][0x388] ;  /* 0x0000e200ff0c7b82 */ /* 0x001e220000000a00 */
[----:B-1----:R-:W-:-:S04]  /*04f0*/  IMAD.IADD R15, R9, 0x1, R17 ;  /* 0x00000001090f7824 */ /* 0x002fc800078e0211 */
[----:B0-----:R-:W-:Y:S02]  /*0500*/  IMAD.WIDE.U32 R12, R15, 0x8, R12 ;  /* 0x000000080f0c7825 */ /* 0x001fe400078e000c */
[----:B------:R-:W2:Y:S04]  /*0510*/  LDG.E.64 R14, desc[UR8][R2.64] ;  /* 0x00000008020e7981 */ /* 0x000ea8000c1e1b00 */
[----:B------:R-:W2:Y:S02]  /*0520*/  LDG.E.64 R12, desc[UR8][R12.64] ;  /* 0x000000080c0c7981 */ /* 0x000ea4000c1e1b00 */
[----:B--2---:R-:W-:-:S07]  /*0530*/  DADD R14, R12, R14 ;  /* 0x000000000c0e7229 */ /* 0x004fce000000000e */
[----:B------:R2:W-:Y:S04]  /*0540*/  STG.E.64 desc[UR8][R2.64], R14 ;  /* 0x0000000e02007986 */ /* 0x0005e8000c101b08 */
.L_x_9:
[----:B------:R-:W-:Y:S05]  /*0550*/  BSYNC.RECONVERGENT B0 ;  /* 0x0000000000007941 */ /* 0x000fea0003800200 */
.L_x_8:
[----:B------:R-:W-:Y:S02]  /*0560*/  ISETP.GT.U32.AND P0, PT, R11, 0x3, PT ;  /* 0x000000030b00780c */ /* 0x000fe40003f04070 */
[----:B------:R-:W-:-:S11]  /*0570*/  MOV R11, R17 ;  /* 0x00000011000b7202 */ /* 0x000fd60000000f00 */
[----:B------:R-:W-:Y:S05]  /*0580*/  @P0 BRA `(.L_x_10) ;  /* 0xfffffffc006c0947 */ /* 0x000fea000383ffff */
.L_x_4:
[----:B------:R-:W-:Y:S01]  /*0590*/  ISETP.NE.AND P0, PT, R0, RZ, PT ;  /* 0x000000ff0000720c */ /* 0x000fe20003f05270 */
[----:B------:R-:W3:Y:S01]  /*05a0*/  LDC R11, c[0x0][0x370] ;  /* 0x0000dc00ff0b7b82 */ /* 0x000ee20000000800 */
[----:B------:R-:W4:Y:S11]  /*05b0*/  LDCU UR5, c[0x0][0x3a0] ;  /* 0x00007400ff0577ac */ /* 0x000f360008000800 */
[----:B-12---:R-:W2:Y:S01]  /*05c0*/  @!P0 LDG.E.64 R14, desc[UR8][R2.64] ;  /* 0x00000008020e8981 */ /* 0x006ea2000c1e1b00 */
[----:B0-----:R-:W0:Y:S02]  /*05d0*/  @!P0 LDC.64 R12, c[0x0][0x380] ;  /* 0x0000e000ff0c8b82 */ /* 0x001e240000000a00 */
[----:B0-----:R-:W-:-:S04]  /*05e0*/  @!P0 IMAD.WIDE R12, R8, 0x8, R12 ;  /* 0x00000008080c8825 */ /* 0x001fc800078e020c */
[----:B---3--:R-:W-:Y:S01]  /*05f0*/  IMAD.IADD R8, R11, 0x1, R8 ;  /* 0x000000010b087824 */ /* 0x008fe200078e0208 */
[----:B--2---:R0:W-:Y:S04]  /*0600*/  @!P0 STG.E.64 desc[UR8][R12.64], R14 ;  /* 0x0000000e0c008986 */ /* 0x0041e8000c101b08 */
[----:B----4-:R-:W-:-:S13]  /*0610*/  ISETP.GE.AND P0, PT, R8, UR5, PT ;  /* 0x0000000508007c0c */ /* 0x010fda000bf06270 */
[----:B0-----:R-:W-:Y:S05]  /*0620*/  @!P0 BRA `(.L_x_11) ;  /* 0xfffffff800c48947 */ /* 0x001fea000383ffff */
[----:B------:R-:W-:Y:S05]  /*0630*/  EXIT ;  /* 0x000000000000794d */ /* 0x000fea0003800000 */
.L_x_12:
[----:B------:R-:W-:-:S00]  /*0640*/  BRA `(.L_x_12) ;  /* 0xfffffffc00fc7947 */ /* 0x000fc0000383ffff */
[----:B------:R-:W-:-:S00]  /*0650*/  NOP ;  /* 0x0000000000007918 */ /* 0x000fc00000000000 */
        /* <DEDUP_REMOVED lines=10> */
.L_x_13:


//--------------------- .nv.shared.reserved.0     --------------------------
	.section	.nv.shared.reserved.0,"aw",@nobits
	.weak		__nv_reservedSMEM_offset_0_alias
	.size		__nv_reservedSMEM_offset_0_alias, 0, 64
	.other		__nv_reservedSMEM_offset_0_alias,@"STO_CUDA_RESERVED_SHARED STV_DEFAULT"
__nv_reservedSMEM_offset_0_alias:
	.zero		0
	.zero		64


//--------------------- .nv.constant0.scalarProdGPU --------------------------
	.section	.nv.constant0.scalarProdGPU,"a",@progbits
	.sectionflags	@""
	.align	4
.nv.constant0.scalarProdGPU:
	.zero		936


//--------------------- SYMBOLS --------------------------

	.type		.nv.reservedSmem.offset0,@object
	.size		.nv.reservedSmem.offset0,0x4
